	.headerflags	@"EF_CUDA_TEXMODE_UNIFIED EF_CUDA_64BIT_ADDRESS EF_CUDA_ACCELERATORS EF_CUDA_SM90 EF_CUDA_VIRTUAL_SM(EF_CUDA_SM90)"
	.elftype	@"ET_EXEC"


//--------------------- .nv.info                  --------------------------
	.section	.nv.info,"",@"SHT_CUDA_INFO"
	.align	4


	//----- nvinfo : EIATTR_REGCOUNT
	.align		4
        /*0000*/ 	.byte	0x04, 0x2f
        /*0002*/ 	.short	(.L_1 - .L_0)
	.align		4
.L_0:
        /*0004*/ 	.word	index@(triton_poi_fused_cat_14)
        /*0008*/ 	.word	0x00000013


	//----- nvinfo : EIATTR_MIN_STACK_SIZE
	.align		4
.L_1:
        /*000c*/ 	.byte	0x04, 0x12
        /*000e*/ 	.short	(.L_3 - .L_2)
	.align		4
.L_2:
        /*0010*/ 	.word	index@(triton_poi_fused_cat_14)
        /*0014*/ 	.word	0x00000000


	//----- nvinfo : EIATTR_FRAME_SIZE
	.align		4
.L_3:
        /*0018*/ 	.byte	0x04, 0x11
        /*001a*/ 	.short	(.L_5 - .L_4)
	.align		4
.L_4:
        /*001c*/ 	.word	index@(triton_poi_fused_cat_14)
        /*0020*/ 	.word	0x00000000


	//----- nvinfo : EIATTR_MIN_STACK_SIZE
	.align		4
.L_5:
        /*0024*/ 	.byte	0x04, 0x12
        /*0026*/ 	.short	(.L_7 - .L_6)
	.align		4
.L_6:
        /*0028*/ 	.word	index@(triton_poi_fused_cat_14)
        /*002c*/ 	.word	0x00000000
.L_7:


//--------------------- .nv.info.triton_poi_fused_cat_14 --------------------------
	.section	.nv.info.triton_poi_fused_cat_14,"",@"SHT_CUDA_INFO"
	.sectionflags	@""
	.align	4


	//----- nvinfo : EIATTR_CUDA_API_VERSION
	.align		4
        /*0000*/ 	.byte	0x04, 0x37
        /*0002*/ 	.short	(.L_9 - .L_8)
.L_8:
        /*0004*/ 	.word	0x0000007c


	//----- nvinfo : EIATTR_KPARAM_INFO
	.align		4
.L_9:
        /*0008*/ 	.byte	0x04, 0x17
        /*000a*/ 	.short	(.L_11 - .L_10)
.L_10:
        /*000c*/ 	.word	0x00000000
        /*0010*/ 	.short	0x0004
        /*0012*/ 	.short	0x0020
        /*0014*/ 	.byte	0x00, 0xf0, 0x11, 0x00


	//----- nvinfo : EIATTR_KPARAM_INFO
	.align		4
.L_11:
        /*0018*/ 	.byte	0x04, 0x17
        /*001a*/ 	.short	(.L_13 - .L_12)
.L_12:
        /*001c*/ 	.word	0x00000000
        /*0020*/ 	.short	0x0003
        /*0022*/ 	.short	0x0018
        /*0024*/ 	.byte	0x00, 0xf4, 0x21, 0x00


	//----- nvinfo : EIATTR_KPARAM_INFO
	.align		4
.L_13:
        /*0028*/ 	.byte	0x04, 0x17
        /*002a*/ 	.short	(.L_15 - .L_14)
.L_14:
        /*002c*/ 	.word	0x00000000
        /*0030*/ 	.short	0x0002
        /*0032*/ 	.short	0x0010
        /*0034*/ 	.byte	0x00, 0xf4, 0x21, 0x00


	//----- nvinfo : EIATTR_KPARAM_INFO
	.align		4
.L_15:
        /*0038*/ 	.byte	0x04, 0x17
        /*003a*/ 	.short	(.L_17 - .L_16)
.L_16:
        /*003c*/ 	.word	0x00000000
        /*0040*/ 	.short	0x0001
        /*0042*/ 	.short	0x0008
        /*0044*/ 	.byte	0x00, 0xf4, 0x21, 0x00


	//----- nvinfo : EIATTR_KPARAM_INFO
	.align		4
.L_17:
        /*0048*/ 	.byte	0x04, 0x17
        /*004a*/ 	.short	(.L_19 - .L_18)
.L_18:
        /*004c*/ 	.word	0x00000000
        /*0050*/ 	.short	0x0000
        /*0052*/ 	.short	0x0000
        /*0054*/ 	.byte	0x00, 0xf4, 0x21, 0x00


	//----- nvinfo : EIATTR_SPARSE_MMA_MASK
	.align		4
.L_19:
        /*0058*/ 	.byte	0x03, 0x50
        /*005a*/ 	.short	0x0000


	//----- nvinfo : EIATTR_MAXREG_COUNT
	.align		4
        /*005c*/ 	.byte	0x03, 0x1b
        /*005e*/ 	.short	0x00ff


	//----- nvinfo : EIATTR_EXIT_INSTR_OFFSETS
	.align		4
        /*0060*/ 	.byte	0x04, 0x1c
        /*0062*/ 	.short	(.L_21 - .L_20)


	//   ....[0]....
.L_20:
        /*0064*/ 	.word	0x00000350


	//----- nvinfo : EIATTR_REQNTID
	.align		4
.L_21:
        /*0068*/ 	.byte	0x04, 0x10
        /*006a*/ 	.short	(.L_23 - .L_22)
.L_22:
        /*006c*/ 	.word	0x00000100
        /*0070*/ 	.word	0x00000001
        /*0074*/ 	.word	0x00000001


	//----- nvinfo : EIATTR_CBANK_PARAM_SIZE
	.align		4
.L_23:
        /*0078*/ 	.byte	0x03, 0x19
        /*007a*/ 	.short	0x0024


	//----- nvinfo : EIATTR_PARAM_CBANK
	.align		4
        /*007c*/ 	.byte	0x04, 0x0a
        /*007e*/ 	.short	(.L_25 - .L_24)
	.align		4
.L_24:
        /*0080*/ 	.word	index@(.nv.constant0.triton_poi_fused_cat_14)
        /*0084*/ 	.short	0x0210
        /*0086*/ 	.short	0x0024


	//----- nvinfo : EIATTR_SW_WAR
	.align		4
.L_25:
        /*0088*/ 	.byte	0x04, 0x36
        /*008a*/ 	.short	(.L_27 - .L_26)
.L_26:
        /*008c*/ 	.word	0x00000008
.L_27:


//--------------------- .nv.callgraph             --------------------------
	.section	.nv.callgraph,"",@"SHT_CUDA_CALLGRAPH"
	.align	4
	.sectionentsize	8
	.align		4
        /*0000*/ 	.word	0x00000000
	.align		4
        /*0004*/ 	.word	0xffffffff
	.align		4
        /*0008*/ 	.word	0x00000000
	.align		4
        /*000c*/ 	.word	0xfffffffe
	.align		4
        /*0010*/ 	.word	0x00000000
	.align		4
        /*0014*/ 	.word	0xfffffffd
	.align		4
        /*0018*/ 	.word	0x00000000
	.align		4
        /*001c*/ 	.word	0xfffffffc


//--------------------- .text.triton_poi_fused_cat_14 --------------------------
	.section	.text.triton_poi_fused_cat_14,"ax",@progbits
	.align	128
        .global         triton_poi_fused_cat_14
        .type           triton_poi_fused_cat_14,@function
        .size           triton_poi_fused_cat_14,(.L_x_1 - triton_poi_fused_cat_14)
        .other          triton_poi_fused_cat_14,@"STO_CUDA_ENTRY STV_DEFAULT"
triton_poi_fused_cat_14:
.text.triton_poi_fused_cat_14:
[----:B------:R-:W-:Y:S01]  /*0000*/  LDC R1, c[0x0][0x28] ;  /* 0x00000a00ff017b82 */ /* 0x000fe20000000800 */
[----:B------:R-:W1:Y:S07]  /*0010*/  S2R R0, SR_TID.X ;  /* 0x0000000000007919 */ /* 0x000e6e0000002100 */
[----:B------:R-:W2:Y:S01]  /*0020*/  LDC.64 R4, c[0x0][0x218] ;  /* 0x00008600ff047b82 */ /* 0x000ea20000000a00 */
[----:B------:R-:W-:Y:S01]  /*0030*/  ULDC.64 UR6, c[0x0][0x220] ;  /* 0x0000880000067ab9 */ /* 0x000fe20000000a00 */
[----:B------:R-:W-:Y:S01]  /*0040*/  ULDC.64 UR4, c[0x0][0x208] ;  /* 0x0000820000047ab9 */ /* 0x000fe20000000a00 */
[----:B------:R-:W3:Y:S01]  /*0050*/  S2R R3, SR_CTAID.X ;  /* 0x0000000000037919 */ /* 0x000ee20000002500 */
[----:B-1----:R-:W-:-:S05]  /*0060*/  IMAD.SHL.U32 R0, R0, 0x2, RZ ;  /* 0x0000000200007824 */ /* 0x002fca00078e00ff */
[----:B------:R-:W-:-:S05]  /*0070*/  LOP3.LUT R0, R0, 0x1fe, RZ, 0xc0, !PT ;  /* 0x000001fe00007812 */ /* 0x000fca00078ec0ff */
[----:B---3--:R-:W-:Y:S02]  /*0080*/  IMAD R0, R3, 0x200, R0 ;  /* 0x0000020003007824 */ /* 0x008fe400078e0200 */
[----:B------:R-:W1:Y:S03]  /*0090*/  LDC.64 R2, c[0x0][0x210] ;  /* 0x00008400ff027b82 */ /* 0x000e660000000a00 */
[----:B------:R-:W-:-:S04]  /*00a0*/  SHF.R.S32.HI R7, RZ, 0x1f, R0 ;  /* 0x0000001fff077819 */ /* 0x000fc80000011400 */
[CC--:B------:R-:W-:Y:S02]  /*00b0*/  LEA.HI R6, R7.reuse, R0.reuse, RZ, 0xc ;  /* 0x0000000007067211 */ /* 0x0c0fe400078f60ff */
[----:B------:R-:W-:Y:S02]  /*00c0*/  LEA.HI R10, R7, R0, RZ, 0x14 ;  /* 0x00000000070a7211 */ /* 0x000fe400078fa0ff */
[----:B------:R-:W-:Y:S02]  /*00d0*/  SHF.R.S32.HI R8, RZ, 0xc, R6 ;  /* 0x0000000cff087819 */ /* 0x000fe40000011406 */
[----:B------:R-:W-:Y:S02]  /*00e0*/  LOP3.LUT R7, R6, 0xfffff000, RZ, 0xc0, !PT ;  /* 0xfffff00006077812 */ /* 0x000fe400078ec0ff */
[----:B------:R-:W-:Y:S02]  /*00f0*/  LEA.HI R9, R8, R8, RZ, 0x8 ;  /* 0x0000000808097211 */ /* 0x000fe400078f40ff */
[----:B------:R-:W-:Y:S01]  /*0100*/  SHF.R.S32.HI R11, RZ, 0x14, R10 ;  /* 0x00000014ff0b7819 */ /* 0x000fe2000001140a */
[----:B------:R-:W-:Y:S01]  /*0110*/  IMAD.IADD R7, R0, 0x1, -R7 ;  /* 0x0000000100077824 */ /* 0x000fe200078e0a07 */
[----:B------:R-:W-:-:S03]  /*0120*/  LOP3.LUT R9, R9, 0xffffff00, RZ, 0xc0, !PT ;  /* 0xffffff0009097812 */ /* 0x000fc600078ec0ff */
[----:B------:R-:W-:Y:S01]  /*0130*/  IMAD.SHL.U32 R6, R11, 0x80000, RZ ;  /* 0x000800000b067824 */ /* 0x000fe200078e00ff */
[----:B------:R-:W-:Y:S01]  /*0140*/  LOP3.LUT R11, R10, 0xfff00000, RZ, 0xc0, !PT ;  /* 0xfff000000a0b7812 */ /* 0x000fe200078ec0ff */
[----:B------:R-:W-:Y:S01]  /*0150*/  IMAD.IADD R9, R8, 0x1, -R9 ;  /* 0x0000000108097824 */ /* 0x000fe200078e0a09 */
[----:B------:R-:W-:Y:S02]  /*0160*/  SHF.R.S32.HI R10, RZ, 0x1f, R7 ;  /* 0x0000001fff0a7819 */ /* 0x000fe40000011407 */
[----:B------:R-:W-:Y:S01]  /*0170*/  SHF.R.S32.HI R13, RZ, 0x1f, R6 ;  /* 0x0000001fff0d7819 */ /* 0x000fe20000011406 */
[C---:B------:R-:W-:Y:S01]  /*0180*/  IMAD.SHL.U32 R8, R9.reuse, 0x1000, RZ ;  /* 0x0000100009087824 */ /* 0x040fe200078e00ff */
[C---:B------:R-:W-:Y:S01]  /*0190*/  ISETP.GE.AND P0, PT, R9.reuse, 0x80, PT ;  /* 0x000000800900780c */ /* 0x040fe20003f06270 */
[----:B--2---:R-:W-:Y:S01]  /*01a0*/  IMAD.WIDE R4, R9, 0x4, R4 ;  /* 0x0000000409047825 */ /* 0x004fe200078e0204 */
[----:B------:R-:W-:Y:S02]  /*01b0*/  IADD3 R11, R6, R0, -R11 ;  /* 0x00000000060b7210 */ /* 0x000fe40007ffe80b */
[----:B------:R-:W-:-:S02]  /*01c0*/  IADD3 R7, P1, P2, R8, R7, R6 ;  /* 0x0000000708077210 */ /* 0x000fc40007a3e006 */
[----:B------:R-:W-:Y:S01]  /*01d0*/  SHF.R.S32.HI R8, RZ, 0x1f, R8 ;  /* 0x0000001fff087819 */ /* 0x000fe20000011408 */
[----:B-1----:R-:W-:-:S03]  /*01e0*/  IMAD.WIDE R2, R11, 0x4, R2 ;  /* 0x000000040b027825 */ /* 0x002fc600078e0202 */
[----:B------:R-:W-:Y:S02]  /*01f0*/  IADD3.X R8, R8, R10, R13, P1, P2 ;  /* 0x0000000a08087210 */ /* 0x000fe40000fe440d */
[----:B------:R-:W-:Y:S02]  /*0200*/  CS2R R10, SRZ ;  /* 0x00000000000a7805 */ /* 0x000fe4000001ff00 */
[----:B------:R-:W-:Y:S02]  /*0210*/  ISETP.GT.AND P1, PT, R9, 0x7f, PT ;  /* 0x0000007f0900780c */ /* 0x000fe40003f24270 */
[----:B------:R-:W-:Y:S02]  /*0220*/  CS2R R12, SRZ ;  /* 0x00000000000c7805 */ /* 0x000fe4000001ff00 */
[C---:B------:R-:W-:Y:S02]  /*0230*/  LEA R6, P2, R7.reuse, UR6, 0x2 ;  /* 0x0000000607067c11 */ /* 0x040fe4000f8410ff */
[----:B------:R-:W-:Y:S01]  /*0240*/  CS2R R14, SRZ ;  /* 0x00000000000e7805 */ /* 0x000fe2000001ff00 */
[----:B------:R-:W2:Y:S01]  /*0250*/  @!P0 LDG.E.64 R10, desc[UR4][R2.64] ;  /* 0x00000004020a8981 */ /* 0x000ea2000c1e1b00 */
[----:B------:R-:W-:-:S02]  /*0260*/  LEA.HI.X R7, R7, UR7, R8, 0x2, P2 ;  /* 0x0000000707077c11 */ /* 0x000fc400090f1408 */
[----:B------:R-:W1:Y:S01]  /*0270*/  LDC.64 R8, c[0x0][0x228] ;  /* 0x00008a00ff087b82 */ /* 0x000e620000000a00 */
[----:B------:R-:W3:Y:S04]  /*0280*/  @!P0 LDG.E.EL R12, desc[UR4][R4.64] ;  /* 0x00000004040c8981 */ /* 0x000ee8000c2e1900 */
[----:B------:R-:W4:Y:S04]  /*0290*/  @!P0 LDG.E.EL R13, desc[UR4][R4.64] ;  /* 0x00000004040d8981 */ /* 0x000f28000c2e1900 */
[----:B------:R-:W5:Y:S01]  /*02a0*/  @P1 LDG.E.64 R14, desc[UR4][R6.64+-0x200000] ;  /* 0xe0000004060e1981 */ /* 0x000f62000c1e1b00 */
[----:B--2---:R-:W-:-:S02]  /*02b0*/  SEL R10, R10, RZ, !P0 ;  /* 0x000000ff0a0a7207 */ /* 0x004fc40004000000 */
[----:B------:R-:W-:Y:S02]  /*02c0*/  SEL R16, R11, RZ, !P0 ;  /* 0x000000ff0b107207 */ /* 0x000fe40004000000 */
[----:B---3--:R-:W-:Y:S02]  /*02d0*/  SEL R3, R12, RZ, !P0 ;  /* 0x000000ff0c037207 */ /* 0x008fe40004000000 */
[----:B----4-:R-:W-:-:S03]  /*02e0*/  SEL R13, R13, RZ, !P0 ;  /* 0x000000ff0d0d7207 */ /* 0x010fc60004000000 */
[----:B------:R-:W-:Y:S01]  /*02f0*/  FADD R12, R10, R3 ;  /* 0x000000030a0c7221 */ /* 0x000fe20000000000 */
[----:B-1----:R-:W-:Y:S01]  /*0300*/  IMAD.WIDE R2, R0, 0x4, R8 ;  /* 0x0000000400027825 */ /* 0x002fe200078e0208 */
[----:B-----5:R-:W-:-:S03]  /*0310*/  @P0 SEL R12, R14, RZ, P1 ;  /* 0x000000ff0e0c0207 */ /* 0x020fc60000800000 */
[----:B------:R-:W-:Y:S01]  /*0320*/  FADD R13, R16, R13 ;  /* 0x0000000d100d7221 */ /* 0x000fe20000000000 */
[----:B------:R-:W-:-:S05]  /*0330*/  @P0 SEL R13, R15, RZ, P1 ;  /* 0x000000ff0f0d0207 */ /* 0x000fca0000800000 */
[----:B------:R-:W-:Y:S01]  /*0340*/  STG.E.64 desc[UR4][R2.64], R12 ;  /* 0x0000000c02007986 */ /* 0x000fe2000c101b04 */
[----:B------:R-:W-:Y:S05]  /*0350*/  EXIT ;  /* 0x000000000000794d */ /* 0x000fea0003800000 */
.L_x_0:
[----:B------:R-:W-:-:S00]  /*0360*/  BRA `(.L_x_0) ;  /* 0xfffffffc00fc7947 */ /* 0x000fc0000383ffff */
[----:B------:R-:W-:-:S00]  /*0370*/  NOP ;  /* 0x0000000000007918 */ /* 0x000fc00000000000 */
        /* <DEDUP_REMOVED lines=8> */
.L_x_1:


//--------------------- .nv.constant0.triton_poi_fused_cat_14 --------------------------
	.section	.nv.constant0.triton_poi_fused_cat_14,"a",@progbits
	.sectionflags	@""
	.align	4
.nv.constant0.triton_poi_fused_cat_14:
	.zero		564
